//
// Generated by NVIDIA NVVM Compiler
//
// Compiler Build ID: CL-36424714
// Cuda compilation tools, release 13.0, V13.0.88
// Based on NVVM 20.0.0
//

.version 9.0
.target sm_100
.address_size 64

	// .globl	pbtWPAMffunCUDA
.global .align 4 .b8 __cudart_i2opi_f[24] = {65, 144, 67, 60, 153, 149, 98, 219, 192, 221, 52, 245, 209, 87, 39, 252, 41, 21, 68, 78, 110, 131, 249, 162};

.visible .entry pbtWPAMffunCUDA(
	.param .u64 .ptr .align 1 pbtWPAMffunCUDA_param_0,
	.param .u64 .ptr .align 1 pbtWPAMffunCUDA_param_1,
	.param .u32 pbtWPAMffunCUDA_param_2,
	.param .u32 pbtWPAMffunCUDA_param_3,
	.param .u64 .ptr .align 1 pbtWPAMffunCUDA_param_4
)
{
	.local .align 4 .b8 	__local_depot0[28];
	.reg .b64 	%SP;
	.reg .b64 	%SPL;
	.reg .pred 	%p<14>;
	.reg .b32 	%r<51>;
	.reg .b32 	%f<33>;
	.reg .b64 	%rd<36>;
	.reg .b64 	%fd<3>;

	mov.u64 	%SPL, __local_depot0;
	ld.param.u64 	%rd11, [pbtWPAMffunCUDA_param_0];
	ld.param.u64 	%rd12, [pbtWPAMffunCUDA_param_1];
	ld.param.u32 	%r17, [pbtWPAMffunCUDA_param_2];
	ld.param.u32 	%r18, [pbtWPAMffunCUDA_param_3];
	ld.param.u64 	%rd13, [pbtWPAMffunCUDA_param_4];
	cvta.to.global.u64 	%rd1, %rd13;
	add.u64 	%rd2, %SPL, 0;
	mov.u32 	%r1, %tid.y;
	mov.u32 	%r19, %ctaid.x;
	div.s32 	%r20, 512, %r17;
	mov.u32 	%r21, %tid.x;
	mad.lo.s32 	%r2, %r20, %r19, %r21;
	setp.ge.s32 	%p1, %r1, %r17;
	setp.ge.s32 	%p2, %r2, %r18;
	or.pred  	%p3, %p1, %p2;
	@%p3 bra 	$L__BB0_14;
	setp.eq.s32 	%p4, %r1, 1;
	@%p4 bra 	$L__BB0_4;
	setp.ne.s32 	%p5, %r1, 0;
	@%p5 bra 	$L__BB0_13;
	mul.lo.s32 	%r44, %r2, %r17;
	cvta.to.global.u64 	%rd24, %rd11;
	mul.wide.s32 	%rd25, %r44, 4;
	add.s64 	%rd26, %rd24, %rd25;
	ld.global.f32 	%f27, [%rd26];
	add.f32 	%f28, %f27, 0f3DCCCCCD;
	add.s64 	%rd27, %rd1, %rd25;
	st.global.f32 	[%rd27], %f28;
	bra.uni 	$L__BB0_13;
$L__BB0_4:
	mul.lo.s32 	%r22, %r2, %r17;
	mul.wide.s32 	%rd15, %r22, 4;
	add.s64 	%rd3, %rd1, %rd15;
	ld.global.f32 	%f1, [%rd3+4];
	mul.f32 	%f7, %f1, 0f3F22F983;
	cvt.rni.s32.f32 	%r50, %f7;
	cvt.rn.f32.s32 	%f8, %r50;
	fma.rn.f32 	%f9, %f8, 0fBFC90FDA, %f1;
	fma.rn.f32 	%f10, %f8, 0fB3A22168, %f9;
	fma.rn.f32 	%f32, %f8, 0fA7C234C5, %f10;
	abs.f32 	%f3, %f1;
	setp.ltu.f32 	%p6, %f3, 0f47CE4780;
	@%p6 bra 	$L__BB0_12;
	setp.neu.f32 	%p7, %f3, 0f7F800000;
	@%p7 bra 	$L__BB0_7;
	mov.f32 	%f13, 0f00000000;
	mul.rn.f32 	%f32, %f1, %f13;
	mov.b32 	%r50, 0;
	bra.uni 	$L__BB0_12;
$L__BB0_7:
	mov.b32 	%r4, %f1;
	shl.b32 	%r24, %r4, 8;
	or.b32  	%r5, %r24, -2147483648;
	mov.b64 	%rd35, 0;
	mov.b32 	%r47, 0;
	mov.u64 	%rd33, __cudart_i2opi_f;
	mov.u64 	%rd34, %rd2;
$L__BB0_8:
	.pragma "nounroll";
	ld.global.nc.u32 	%r25, [%rd33];
	mad.wide.u32 	%rd18, %r25, %r5, %rd35;
	shr.u64 	%rd35, %rd18, 32;
	st.local.u32 	[%rd34], %rd18;
	add.s32 	%r47, %r47, 1;
	add.s64 	%rd34, %rd34, 4;
	add.s64 	%rd33, %rd33, 4;
	setp.ne.s32 	%p8, %r47, 6;
	@%p8 bra 	$L__BB0_8;
	shr.u32 	%r26, %r4, 23;
	st.local.u32 	[%rd2+24], %rd35;
	and.b32  	%r8, %r26, 31;
	and.b32  	%r27, %r26, 224;
	add.s32 	%r28, %r27, -128;
	shr.u32 	%r29, %r28, 5;
	mul.wide.u32 	%rd19, %r29, 4;
	sub.s64 	%rd10, %rd2, %rd19;
	ld.local.u32 	%r48, [%rd10+24];
	ld.local.u32 	%r49, [%rd10+20];
	setp.eq.s32 	%p9, %r8, 0;
	@%p9 bra 	$L__BB0_11;
	shf.l.wrap.b32 	%r48, %r49, %r48, %r8;
	ld.local.u32 	%r30, [%rd10+16];
	shf.l.wrap.b32 	%r49, %r30, %r49, %r8;
$L__BB0_11:
	shr.u32 	%r31, %r48, 30;
	shf.l.wrap.b32 	%r32, %r49, %r48, 2;
	shl.b32 	%r33, %r49, 2;
	shr.u32 	%r34, %r32, 31;
	add.s32 	%r35, %r34, %r31;
	neg.s32 	%r36, %r35;
	setp.lt.s32 	%p10, %r4, 0;
	selp.b32 	%r50, %r36, %r35, %p10;
	xor.b32  	%r37, %r32, %r4;
	shr.s32 	%r38, %r32, 31;
	xor.b32  	%r39, %r38, %r32;
	xor.b32  	%r40, %r38, %r33;
	cvt.u64.u32 	%rd20, %r39;
	shl.b64 	%rd21, %rd20, 32;
	cvt.u64.u32 	%rd22, %r40;
	or.b64  	%rd23, %rd21, %rd22;
	cvt.rn.f64.s64 	%fd1, %rd23;
	mul.f64 	%fd2, %fd1, 0d3BF921FB54442D19;
	cvt.rn.f32.f64 	%f11, %fd2;
	neg.f32 	%f12, %f11;
	setp.lt.s32 	%p11, %r37, 0;
	selp.f32 	%f32, %f12, %f11, %p11;
$L__BB0_12:
	mul.rn.f32 	%f14, %f32, %f32;
	and.b32  	%r42, %r50, 1;
	setp.eq.b32 	%p12, %r42, 1;
	selp.f32 	%f15, 0f3F800000, %f32, %p12;
	fma.rn.f32 	%f16, %f14, %f15, 0f00000000;
	fma.rn.f32 	%f17, %f14, 0f37CBAC00, 0fBAB607ED;
	selp.f32 	%f18, %f17, 0fB94D4153, %p12;
	selp.f32 	%f19, 0f3D2AAABB, 0f3C0885E4, %p12;
	fma.rn.f32 	%f20, %f18, %f14, %f19;
	selp.f32 	%f21, 0fBEFFFFFF, 0fBE2AAAA8, %p12;
	fma.rn.f32 	%f22, %f20, %f14, %f21;
	fma.rn.f32 	%f23, %f22, %f16, %f15;
	and.b32  	%r43, %r50, 2;
	setp.eq.s32 	%p13, %r43, 0;
	mov.f32 	%f24, 0f00000000;
	sub.f32 	%f25, %f24, %f23;
	selp.f32 	%f26, %f23, %f25, %p13;
	st.global.f32 	[%rd3+4], %f26;
$L__BB0_13:
	mad.lo.s32 	%r45, %r18, %r1, %r2;
	cvta.to.global.u64 	%rd28, %rd12;
	mul.wide.s32 	%rd29, %r45, 4;
	add.s64 	%rd30, %rd28, %rd29;
	ld.global.f32 	%f29, [%rd30];
	mad.lo.s32 	%r46, %r2, %r17, %r1;
	mul.wide.s32 	%rd31, %r46, 4;
	add.s64 	%rd32, %rd1, %rd31;
	ld.global.f32 	%f30, [%rd32];
	add.f32 	%f31, %f29, %f30;
	st.global.f32 	[%rd32], %f31;
$L__BB0_14:
	ret;

}
	// .globl	pbtWPAMhfunCUDA
.visible .entry pbtWPAMhfunCUDA(
	.param .u64 .ptr .align 1 pbtWPAMhfunCUDA_param_0,
	.param .u64 .ptr .align 1 pbtWPAMhfunCUDA_param_1,
	.param .u32 pbtWPAMhfunCUDA_param_2,
	.param .u32 pbtWPAMhfunCUDA_param_3,
	.param .u64 .ptr .align 1 pbtWPAMhfunCUDA_param_4
)
{
	.reg .pred 	%p<4>;
	.reg .b32 	%r<10>;
	.reg .b32 	%f<4>;
	.reg .b64 	%rd<12>;

	ld.param.u64 	%rd1, [pbtWPAMhfunCUDA_param_0];
	ld.param.u64 	%rd2, [pbtWPAMhfunCUDA_param_1];
	ld.param.u32 	%r3, [pbtWPAMhfunCUDA_param_2];
	ld.param.u32 	%r4, [pbtWPAMhfunCUDA_param_3];
	ld.param.u64 	%rd3, [pbtWPAMhfunCUDA_param_4];
	mov.u32 	%r1, %tid.y;
	mov.u32 	%r5, %ctaid.x;
	div.s32 	%r6, 512, %r3;
	mov.u32 	%r7, %tid.x;
	mad.lo.s32 	%r2, %r6, %r5, %r7;
	setp.ge.s32 	%p1, %r1, %r3;
	setp.ge.s32 	%p2, %r2, %r4;
	or.pred  	%p3, %p1, %p2;
	@%p3 bra 	$L__BB1_2;
	cvta.to.global.u64 	%rd4, %rd1;
	cvta.to.global.u64 	%rd5, %rd2;
	cvta.to.global.u64 	%rd6, %rd3;
	mad.lo.s32 	%r8, %r2, %r3, %r1;
	mul.wide.s32 	%rd7, %r8, 4;
	add.s64 	%rd8, %rd4, %rd7;
	ld.global.f32 	%f1, [%rd8];
	mad.lo.s32 	%r9, %r4, %r1, %r2;
	mul.wide.s32 	%rd9, %r9, 4;
	add.s64 	%rd10, %rd5, %rd9;
	ld.global.f32 	%f2, [%rd10];
	add.f32 	%f3, %f1, %f2;
	add.s64 	%rd11, %rd6, %rd7;
	st.global.f32 	[%rd11], %f3;
$L__BB1_2:
	ret;

}


// ===== COMPILED SASS (sm_100) =====

	.target	sm_100

	.elftype	@"ET_EXEC"


//--------------------- .note.nv.tkinfo           --------------------------
	.section	.note.nv.tkinfo,"",@"SHT_NOTE"
	.sectionflags	@"SHF_NOTE_NV_TKINFO"
	.tkinfo
        /*0018*/ 	.word	0x00000002
        /*0030*/ 	.string	""
        /*0030*/ 	.string	"ptxas"
        /*0030*/ 	.string	"Cuda compilation tools, release 13.0, V13.0.88"
        /*0030*/ 	.string	"Build cuda_13.0.r13.0/compiler.36424714_0"
        /*0030*/ 	.string	"-arch sm_100 -m 64 "



//--------------------- .note.nv.cuinfo           --------------------------
	.section	.note.nv.cuinfo,"",@"SHT_NOTE"
	.sectionflags	@"SHF_NOTE_NV_CUINFO"
        /*0018*/ 	.short	0x0002
        /*001a*/ 	.short	0x0064
        /*001c*/ 	.short	0x0082
	.zero		2


//--------------------- .nv.info                  --------------------------
	.section	.nv.info,"",@"SHT_CUDA_INFO"
	.align	4


	//----- nvinfo : EIATTR_REGCOUNT
	.align		4
        /*0000*/ 	.byte	0x04, 0x2f
        /*0002*/ 	.short	(.L_2 - .L_1)
	.align		4
.L_1:
        /*0004*/ 	.word	index@(pbtWPAMffunCUDA)
        /*0008*/ 	.word	0x00000016


	//----- nvinfo : EIATTR_FRAME_SIZE
	.align		4
.L_2:
        /*000c*/ 	.byte	0x04, 0x11
        /*000e*/ 	.short	(.L_4 - .L_3)
	.align		4
.L_3:
        /*0010*/ 	.word	index@(pbtWPAMffunCUDA)
        /*0014*/ 	.word	0x00000000


	//----- nvinfo : EIATTR_REGCOUNT
	.align		4
.L_4:
        /*0018*/ 	.byte	0x04, 0x2f
        /*001a*/ 	.short	(.L_6 - .L_5)
	.align		4
.L_5:
        /*001c*/ 	.word	index@(pbtWPAMhfunCUDA)
        /*0020*/ 	.word	0x0000000c


	//----- nvinfo : EIATTR_FRAME_SIZE
	.align		4
.L_6:
        /*0024*/ 	.byte	0x04, 0x11
        /*0026*/ 	.short	(.L_8 - .L_7)
	.align		4
.L_7:
        /*0028*/ 	.word	index@(pbtWPAMhfunCUDA)
        /*002c*/ 	.word	0x00000000


	//----- nvinfo : EIATTR_MIN_STACK_SIZE
	.align		4
.L_8:
        /*0030*/ 	.byte	0x04, 0x12
        /*0032*/ 	.short	(.L_10 - .L_9)
	.align		4
.L_9:
        /*0034*/ 	.word	index@(pbtWPAMhfunCUDA)
        /*0038*/ 	.word	0x00000000


	//----- nvinfo : EIATTR_MIN_STACK_SIZE
	.align		4
.L_10:
        /*003c*/ 	.byte	0x04, 0x12
        /*003e*/ 	.short	(.L_12 - .L_11)
	.align		4
.L_11:
        /*0040*/ 	.word	index@(pbtWPAMffunCUDA)
        /*0044*/ 	.word	0x00000000
.L_12:


//--------------------- .nv.compat                --------------------------
	.section	.nv.compat,"",@"SHT_CUDA_COMPAT_INFO"
	.align	4
        /*0000*/ 	.byte	0x02, 0x09, 0x00, 0x00, 0x02, 0x02, 0x01, 0x00, 0x02, 0x05, 0x05, 0x00, 0x03, 0x07, 0x01, 0x01
        /*0010*/ 	.byte	0x02, 0x03, 0x00, 0x00, 0x02, 0x06, 0x01, 0x00, 0x04, 0x0b, 0x08, 0x00, 0x01, 0x00, 0x00, 0x00
        /*0020*/ 	.byte	0x00, 0x00, 0x00, 0x00


//--------------------- .nv.info.pbtWPAMhfunCUDA  --------------------------
	.section	.nv.info.pbtWPAMhfunCUDA,"",@"SHT_CUDA_INFO"
	.sectionflags	@""
	.align	4


	//----- nvinfo : EIATTR_CUDA_API_VERSION
	.align		4
        /*0000*/ 	.byte	0x04, 0x37
        /*0002*/ 	.short	(.L_14 - .L_13)
.L_13:
        /*0004*/ 	.word	0x00000082


	//----- nvinfo : EIATTR_KPARAM_INFO
	.align		4
.L_14:
        /*0008*/ 	.byte	0x04, 0x17
        /*000a*/ 	.short	(.L_16 - .L_15)
.L_15:
        /*000c*/ 	.word	0x00000000
        /*0010*/ 	.short	0x0004
        /*0012*/ 	.short	0x0018
        /*0014*/ 	.byte	0x00, 0xf5, 0x21, 0x00


	//----- nvinfo : EIATTR_KPARAM_INFO
	.align		4
.L_16:
        /*0018*/ 	.byte	0x04, 0x17
        /*001a*/ 	.short	(.L_18 - .L_17)
.L_17:
        /*001c*/ 	.word	0x00000000
        /*0020*/ 	.short	0x0003
        /*0022*/ 	.short	0x0014
        /*0024*/ 	.byte	0x00, 0xf0, 0x11, 0x00


	//----- nvinfo : EIATTR_KPARAM_INFO
	.align		4
.L_18:
        /*0028*/ 	.byte	0x04, 0x17
        /*002a*/ 	.short	(.L_20 - .L_19)
.L_19:
        /*002c*/ 	.word	0x00000000
        /*0030*/ 	.short	0x0002
        /*0032*/ 	.short	0x0010
        /*0034*/ 	.byte	0x00, 0xf0, 0x11, 0x00


	//----- nvinfo : EIATTR_KPARAM_INFO
	.align		4
.L_20:
        /*0038*/ 	.byte	0x04, 0x17
        /*003a*/ 	.short	(.L_22 - .L_21)
.L_21:
        /*003c*/ 	.word	0x00000000
        /*0040*/ 	.short	0x0001
        /*0042*/ 	.short	0x0008
        /*0044*/ 	.byte	0x00, 0xf5, 0x21, 0x00


	//----- nvinfo : EIATTR_KPARAM_INFO
	.align		4
.L_22:
        /*0048*/ 	.byte	0x04, 0x17
        /*004a*/ 	.short	(.L_24 - .L_23)
.L_23:
        /*004c*/ 	.word	0x00000000
        /*0050*/ 	.short	0x0000
        /*0052*/ 	.short	0x0000
        /*0054*/ 	.byte	0x00, 0xf5, 0x21, 0x00


	//----- nvinfo : EIATTR_SPARSE_MMA_MASK
	.align		4
.L_24:
        /*0058*/ 	.byte	0x03, 0x50
        /*005a*/ 	.short	0x0000


	//----- nvinfo : EIATTR_MAXREG_COUNT
	.align		4
        /*005c*/ 	.byte	0x03, 0x1b
        /*005e*/ 	.short	0x00ff


	//----- nvinfo : EIATTR_MERCURY_ISA_VERSION
	.align		4
        /*0060*/ 	.byte	0x03, 0x5f
        /*0062*/ 	.short	0x0101


	//----- nvinfo : EIATTR_VRC_CTA_INIT_COUNT
	.align		4
        /*0064*/ 	.byte	0x02, 0x4a
	.zero		1
	.zero		1


	//----- nvinfo : EIATTR_EXIT_INSTR_OFFSETS
	.align		4
        /*0068*/ 	.byte	0x04, 0x1c
        /*006a*/ 	.short	(.L_26 - .L_25)


	//   ....[0]....
.L_25:
        /*006c*/ 	.word	0x000001f0


	//   ....[1]....
        /*0070*/ 	.word	0x000002d0


	//----- nvinfo : EIATTR_CBANK_PARAM_SIZE
	.align		4
.L_26:
        /*0074*/ 	.byte	0x03, 0x19
        /*0076*/ 	.short	0x0020


	//----- nvinfo : EIATTR_PARAM_CBANK
	.align		4
        /*0078*/ 	.byte	0x04, 0x0a
        /*007a*/ 	.short	(.L_28 - .L_27)
	.align		4
.L_27:
        /*007c*/ 	.word	index@(.nv.constant0.pbtWPAMhfunCUDA)
        /*0080*/ 	.short	0x0380
        /*0082*/ 	.short	0x0020


	//----- nvinfo : EIATTR_SW_WAR
	.align		4
.L_28:
        /*0084*/ 	.byte	0x04, 0x36
        /*0086*/ 	.short	(.L_30 - .L_29)
.L_29:
        /*0088*/ 	.word	0x00000008
.L_30:


//--------------------- .nv.info.pbtWPAMffunCUDA  --------------------------
	.section	.nv.info.pbtWPAMffunCUDA,"",@"SHT_CUDA_INFO"
	.sectionflags	@""
	.align	4


	//----- nvinfo : EIATTR_CUDA_API_VERSION
	.align		4
        /*0000*/ 	.byte	0x04, 0x37
        /*0002*/ 	.short	(.L_32 - .L_31)
.L_31:
        /*0004*/ 	.word	0x00000082


	//----- nvinfo : EIATTR_KPARAM_INFO
	.align		4
.L_32:
        /*0008*/ 	.byte	0x04, 0x17
        /*000a*/ 	.short	(.L_34 - .L_33)
.L_33:
        /*000c*/ 	.word	0x00000000
        /*0010*/ 	.short	0x0004
        /*0012*/ 	.short	0x0018
        /*0014*/ 	.byte	0x00, 0xf5, 0x21, 0x00


	//----- nvinfo : EIATTR_KPARAM_INFO
	.align		4
.L_34:
        /*0018*/ 	.byte	0x04, 0x17
        /*001a*/ 	.short	(.L_36 - .L_35)
.L_35:
        /*001c*/ 	.word	0x00000000
        /*0020*/ 	.short	0x0003
        /*0022*/ 	.short	0x0014
        /*0024*/ 	.byte	0x00, 0xf0, 0x11, 0x00


	//----- nvinfo : EIATTR_KPARAM_INFO
	.align		4
.L_36:
        /*0028*/ 	.byte	0x04, 0x17
        /*002a*/ 	.short	(.L_38 - .L_37)
.L_37:
        /*002c*/ 	.word	0x00000000
        /*0030*/ 	.short	0x0002
        /*0032*/ 	.short	0x0010
        /*0034*/ 	.byte	0x00, 0xf0, 0x11, 0x00


	//----- nvinfo : EIATTR_KPARAM_INFO
	.align		4
.L_38:
        /*0038*/ 	.byte	0x04, 0x17
        /*003a*/ 	.short	(.L_40 - .L_39)
.L_39:
        /*003c*/ 	.word	0x00000000
        /*0040*/ 	.short	0x0001
        /*0042*/ 	.short	0x0008
        /*0044*/ 	.byte	0x00, 0xf5, 0x21, 0x00


	//----- nvinfo : EIATTR_KPARAM_INFO
	.align		4
.L_40:
        /*0048*/ 	.byte	0x04, 0x17
        /*004a*/ 	.short	(.L_42 - .L_41)
.L_41:
        /*004c*/ 	.word	0x00000000
        /*0050*/ 	.short	0x0000
        /*0052*/ 	.short	0x0000
        /*0054*/ 	.byte	0x00, 0xf5, 0x21, 0x00


	//----- nvinfo : EIATTR_SPARSE_MMA_MASK
	.align		4
.L_42:
        /*0058*/ 	.byte	0x03, 0x50
        /*005a*/ 	.short	0x0000


	//----- nvinfo : EIATTR_MAXREG_COUNT
	.align		4
        /*005c*/ 	.byte	0x03, 0x1b
        /*005e*/ 	.short	0x00ff


	//----- nvinfo : EIATTR_MERCURY_ISA_VERSION
	.align		4
        /*0060*/ 	.byte	0x03, 0x5f
        /*0062*/ 	.short	0x0101


	//----- nvinfo : EIATTR_VRC_CTA_INIT_COUNT
	.align		4
        /*0064*/ 	.byte	0x02, 0x4a
	.zero		1
	.zero		1


	//----- nvinfo : EIATTR_EXIT_INSTR_OFFSETS
	.align		4
        /*0068*/ 	.byte	0x04, 0x1c
        /*006a*/ 	.short	(.L_44 - .L_43)


	//   ....[0]....
.L_43:
        /*006c*/ 	.word	0x000001f0


	//   ....[1]....
        /*0070*/ 	.word	0x00000b80


	//----- nvinfo : EIATTR_CRS_STACK_SIZE
	.align		4
.L_44:
        /*0074*/ 	.byte	0x04, 0x1e
        /*0076*/ 	.short	(.L_46 - .L_45)
.L_45:
        /*0078*/ 	.word	0x00000000


	//----- nvinfo : EIATTR_CBANK_PARAM_SIZE
	.align		4
.L_46:
        /*007c*/ 	.byte	0x03, 0x19
        /*007e*/ 	.short	0x0020


	//----- nvinfo : EIATTR_PARAM_CBANK
	.align		4
        /*0080*/ 	.byte	0x04, 0x0a
        /*0082*/ 	.short	(.L_48 - .L_47)
	.align		4
.L_47:
        /*0084*/ 	.word	index@(.nv.constant0.pbtWPAMffunCUDA)
        /*0088*/ 	.short	0x0380
        /*008a*/ 	.short	0x0020


	//----- nvinfo : EIATTR_SW_WAR
	.align		4
.L_48:
        /*008c*/ 	.byte	0x04, 0x36
        /*008e*/ 	.short	(.L_50 - .L_49)
.L_49:
        /*0090*/ 	.word	0x00000008
.L_50:


//--------------------- .nv.callgraph             --------------------------
	.section	.nv.callgraph,"",@"SHT_CUDA_CALLGRAPH"
	.align	4
	.sectionentsize	8
	.align		4
        /*0000*/ 	.word	0x00000000
	.align		4
        /*0004*/ 	.word	0xffffffff
	.align		4
        /*0008*/ 	.word	0x00000000
	.align		4
        /*000c*/ 	.word	0xfffffffe
	.align		4
        /*0010*/ 	.word	0x00000000
	.align		4
        /*0014*/ 	.word	0xfffffffd
	.align		4
        /*0018*/ 	.word	0x00000000
	.align		4
        /*001c*/ 	.word	0xfffffffc


//--------------------- .nv.constant4             --------------------------
	.section	.nv.constant4,"a",@progbits
	.align	8
	.align		8
.nv.constant4:
        /*0000*/ 	.dword	__cudart_i2opi_f


//--------------------- .text.pbtWPAMhfunCUDA     --------------------------
	.section	.text.pbtWPAMhfunCUDA,"ax",@progbits
	.align	128
        .global         pbtWPAMhfunCUDA
        .type           pbtWPAMhfunCUDA,@function
        .size           pbtWPAMhfunCUDA,(.L_x_10 - pbtWPAMhfunCUDA)
        .other          pbtWPAMhfunCUDA,@"STO_CUDA_ENTRY STV_DEFAULT"
pbtWPAMhfunCUDA:
.text.pbtWPAMhfunCUDA:
[----:B------:R-:W-:Y:S08]  /*0000*/  LDC R1, c[0x0][0x37c] ;  /* 0x0000df00ff017b82 */ /* 0x000ff00000000800 */
[----:B------:R-:W0:Y:S01]  /*0010*/  LDC R6, c[0x0][0x390] ;  /* 0x0000e400ff067b82 */ /* 0x000e220000000800 */
[----:B------:R-:W1:Y:S01]  /*0020*/  S2R R9, SR_TID.Y ;  /* 0x0000000000097919 */ /* 0x000e620000002200 */
[----:B------:R-:W2:Y:S06]  /*0030*/  LDCU UR6, c[0x0][0x394] ;  /* 0x00007280ff0677ac */ /* 0x000eac0008000800 */
[----:B------:R-:W3:Y:S01]  /*0040*/  S2UR UR4, SR_CTAID.X ;  /* 0x00000000000479c3 */ /* 0x000ee20000002500 */
[----:B0-----:R-:W-:-:S04]  /*0050*/  IABS R5, R6 ;  /* 0x0000000600057213 */ /* 0x001fc80000000000 */
[----:B------:R-:W0:Y:S08]  /*0060*/  I2F.RP R0, R5 ;  /* 0x0000000500007306 */ /* 0x000e300000209400 */
[----:B0-----:R-:W0:Y:S02]  /*0070*/  MUFU.RCP R0, R0 ;  /* 0x0000000000007308 */ /* 0x001e240000001000 */
[----:B0-----:R-:W-:-:S02]  /*0080*/  IADD3 R2, PT, PT, R0, 0xffffffe, RZ ;  /* 0x0ffffffe00027810 */ /* 0x001fc40007ffe0ff */
[----:B------:R-:W3:Y:S04]  /*0090*/  S2R R0, SR_TID.X ;  /* 0x0000000000007919 */ /* 0x000ee80000002100 */
[----:B------:R0:W4:Y:S02]  /*00a0*/  F2I.FTZ.U32.TRUNC.NTZ R3, R2 ;  /* 0x0000000200037305 */ /* 0x000124000021f000 */
[----:B0-----:R-:W-:Y:S02]  /*00b0*/  HFMA2 R2, -RZ, RZ, 0, 0 ;  /* 0x00000000ff027431 */ /* 0x001fe400000001ff */
[----:B----4-:R-:W-:-:S04]  /*00c0*/  IMAD.MOV R4, RZ, RZ, -R3 ;  /* 0x000000ffff047224 */ /* 0x010fc800078e0a03 */
[----:B------:R-:W-:-:S04]  /*00d0*/  IMAD R7, R4, R5, RZ ;  /* 0x0000000504077224 */ /* 0x000fc800078e02ff */
[----:B------:R-:W-:Y:S01]  /*00e0*/  IMAD.HI.U32 R3, R3, R7, R2 ;  /* 0x0000000703037227 */ /* 0x000fe200078e0002 */
[----:B------:R-:W-:-:S04]  /*00f0*/  LOP3.LUT R2, R6, 0x200, RZ, 0x3c, !PT ;  /* 0x0000020006027812 */ /* 0x000fc800078e3cff */
[----:B------:R-:W-:Y:S01]  /*0100*/  ISETP.GE.AND P1, PT, R2, RZ, PT ;  /* 0x000000ff0200720c */ /* 0x000fe20003f26270 */
[----:B------:R-:W-:-:S04]  /*0110*/  IMAD.HI.U32 R3, R3, 0x200, RZ ;  /* 0x0000020003037827 */ /* 0x000fc800078e00ff */
[----:B------:R-:W-:-:S04]  /*0120*/  IMAD.MOV R4, RZ, RZ, -R3 ;  /* 0x000000ffff047224 */ /* 0x000fc800078e0a03 */
[----:B------:R-:W-:-:S05]  /*0130*/  IMAD R4, R5, R4, 0x200 ;  /* 0x0000020005047424 */ /* 0x000fca00078e0204 */
[----:B------:R-:W-:-:S13]  /*0140*/  ISETP.GT.U32.AND P2, PT, R5, R4, PT ;  /* 0x000000040500720c */ /* 0x000fda0003f44070 */
[-C--:B------:R-:W-:Y:S01]  /*0150*/  @!P2 IADD3 R4, PT, PT, R4, -R5.reuse, RZ ;  /* 0x800000050404a210 */ /* 0x080fe20007ffe0ff */
[----:B------:R-:W-:Y:S01]  /*0160*/  @!P2 VIADD R3, R3, 0x1 ;  /* 0x000000010303a836 */ /* 0x000fe20000000000 */
[----:B------:R-:W-:Y:S02]  /*0170*/  ISETP.NE.AND P2, PT, R6, RZ, PT ;  /* 0x000000ff0600720c */ /* 0x000fe40003f45270 */
[----:B------:R-:W-:-:S13]  /*0180*/  ISETP.GE.U32.AND P0, PT, R4, R5, PT ;  /* 0x000000050400720c */ /* 0x000fda0003f06070 */
[----:B------:R-:W-:-:S04]  /*0190*/  @P0 IADD3 R3, PT, PT, R3, 0x1, RZ ;  /* 0x0000000103030810 */ /* 0x000fc80007ffe0ff */
[----:B------:R-:W-:Y:S02]  /*01a0*/  @!P1 IADD3 R3, PT, PT, -R3, RZ, RZ ;  /* 0x000000ff03039210 */ /* 0x000fe40007ffe1ff */
[----:B------:R-:W-:-:S05]  /*01b0*/  @!P2 LOP3.LUT R3, RZ, R6, RZ, 0x33, !PT ;  /* 0x00000006ff03a212 */ /* 0x000fca00078e33ff */
[----:B---3--:R-:W-:-:S05]  /*01c0*/  IMAD R0, R3, UR4, R0 ;  /* 0x0000000403007c24 */ /* 0x008fca000f8e0200 */
[----:B--2---:R-:W-:-:S04]  /*01d0*/  ISETP.GE.AND P0, PT, R0, UR6, PT ;  /* 0x0000000600007c0c */ /* 0x004fc8000bf06270 */
[----:B-1----:R-:W-:-:S13]  /*01e0*/  ISETP.GE.OR P0, PT, R9, R6, P0 ;  /* 0x000000060900720c */ /* 0x002fda0000706670 */
[----:B------:R-:W-:Y:S05]  /*01f0*/  @P0 EXIT ;  /* 0x000000000000094d */ /* 0x000fea0003800000 */
[----:B------:R-:W0:Y:S01]  /*0200*/  LDC.64 R4, c[0x0][0x388] ;  /* 0x0000e200ff047b82 */ /* 0x000e220000000a00 */
[----:B------:R-:W1:Y:S01]  /*0210*/  LDCU.64 UR4, c[0x0][0x358] ;  /* 0x00006b00ff0477ac */ /* 0x000e620008000a00 */
[----:B------:R-:W-:Y:S02]  /*0220*/  IMAD R7, R9, UR6, R0 ;  /* 0x0000000609077c24 */ /* 0x000fe4000f8e0200 */
[----:B------:R-:W-:-:S04]  /*0230*/  IMAD R9, R0, R6, R9 ;  /* 0x0000000600097224 */ /* 0x000fc800078e0209 */
[----:B------:R-:W2:Y:S01]  /*0240*/  LDC.64 R2, c[0x0][0x380] ;  /* 0x0000e000ff027b82 */ /* 0x000ea20000000a00 */
[----:B0-----:R-:W-:-:S07]  /*0250*/  IMAD.WIDE R4, R7, 0x4, R4 ;  /* 0x0000000407047825 */ /* 0x001fce00078e0204 */
[----:B------:R-:W0:Y:S01]  /*0260*/  LDC.64 R6, c[0x0][0x398] ;  /* 0x0000e600ff067b82 */ /* 0x000e220000000a00 */
[----:B-1----:R-:W3:Y:S01]  /*0270*/  LDG.E R5, desc[UR4][R4.64] ;  /* 0x0000000404057981 */ /* 0x002ee2000c1e1900 */
[----:B--2---:R-:W-:-:S06]  /*0280*/  IMAD.WIDE R2, R9, 0x4, R2 ;  /* 0x0000000409027825 */ /* 0x004fcc00078e0202 */
[----:B------:R-:W3:Y:S01]  /*0290*/  LDG.E R2, desc[UR4][R2.64] ;  /* 0x0000000402027981 */ /* 0x000ee2000c1e1900 */
[----:B0-----:R-:W-:-:S04]  /*02a0*/  IMAD.WIDE R6, R9, 0x4, R6 ;  /* 0x0000000409067825 */ /* 0x001fc800078e0206 */
[----:B---3--:R-:W-:-:S05]  /*02b0*/  FADD R9, R2, R5 ;  /* 0x0000000502097221 */ /* 0x008fca0000000000 */
[----:B------:R-:W-:Y:S01]  /*02c0*/  STG.E desc[UR4][R6.64], R9 ;  /* 0x0000000906007986 */ /* 0x000fe2000c101904 */
[----:B------:R-:W-:Y:S05]  /*02d0*/  EXIT ;  /* 0x000000000000794d */ /* 0x000fea0003800000 */
.L_x_0:
[----:B------:R-:W-:-:S00]  /*02e0*/  BRA `(.L_x_0) ;  /* 0xfffffffc00fc7947 */ /* 0x000fc0000383ffff */
[----:B------:R-:W-:-:S00]  /*02f0*/  NOP ;  /* 0x0000000000007918 */ /* 0x000fc00000000000 */
        /* <DEDUP_REMOVED lines=8> */
.L_x_10:


//--------------------- .text.pbtWPAMffunCUDA     --------------------------
	.section	.text.pbtWPAMffunCUDA,"ax",@progbits
	.align	128
        .global         pbtWPAMffunCUDA
        .type           pbtWPAMffunCUDA,@function
        .size           pbtWPAMffunCUDA,(.L_x_11 - pbtWPAMffunCUDA)
        .other          pbtWPAMffunCUDA,@"STO_CUDA_ENTRY STV_DEFAULT"
pbtWPAMffunCUDA:
.text.pbtWPAMffunCUDA:
[----:B------:R-:W-:Y:S08]  /*0000*/  LDC R1, c[0x0][0x37c] ;  /* 0x0000df00ff017b82 */ /* 0x000ff00000000800 */
[----:B------:R-:W0:Y:S01]  /*0010*/  LDC R2, c[0x0][0x390] ;  /* 0x0000e400ff027b82 */ /* 0x000e220000000800 */
[----:B------:R-:W1:Y:S07]  /*0020*/  LDCU UR10, c[0x0][0x394] ;  /* 0x00007280ff0a77ac */ /* 0x000e6e0008000800 */
[----:B------:R-:W2:Y:S01]  /*0030*/  S2UR UR4, SR_CTAID.X ;  /* 0x00000000000479c3 */ /* 0x000ea20000002500 */
[----:B0-----:R-:W-:-:S04]  /*0040*/  IABS R6, R2 ;  /* 0x0000000200067213 */ /* 0x001fc80000000000 */
[----:B------:R-:W0:Y:S08]  /*0050*/  I2F.RP R0, R6 ;  /* 0x0000000600007306 */ /* 0x000e300000209400 */
[----:B0-----:R-:W0:Y:S02]  /*0060*/  MUFU.RCP R0, R0 ;  /* 0x0000000000007308 */ /* 0x001e240000001000 */
[----:B0-----:R-:W-:-:S02]  /*0070*/  VIADD R4, R0, 0xffffffe ;  /* 0x0ffffffe00047836 */ /* 0x001fc40000000000 */
[----:B------:R-:W2:Y:S04]  /*0080*/  S2R R0, SR_TID.X ;  /* 0x0000000000007919 */ /* 0x000ea80000002100 */
[----:B------:R0:W3:Y:S02]  /*0090*/  F2I.FTZ.U32.TRUNC.NTZ R5, R4 ;  /* 0x0000000400057305 */ /* 0x0000e4000021f000 */
[----:B0-----:R-:W-:Y:S02]  /*00a0*/  IMAD.MOV.U32 R4, RZ, RZ, RZ ;  /* 0x000000ffff047224 */ /* 0x001fe400078e00ff */
[----:B---3--:R-:W-:-:S04]  /*00b0*/  IMAD.MOV R3, RZ, RZ, -R5 ;  /* 0x000000ffff037224 */ /* 0x008fc800078e0a05 */
        /* <DEDUP_REMOVED lines=11> */
[----:B------:R-:W-:Y:S02]  /*0170*/  ISETP.GE.U32.AND P0, PT, R3, R6, PT ;  /* 0x000000060300720c */ /* 0x000fe40003f06070 */
[----:B------:R-:W0:Y:S11]  /*0180*/  S2R R3, SR_TID.Y ;  /* 0x0000000000037919 */ /* 0x000e360000002200 */
[----:B------:R-:W-:-:S04]  /*0190*/  @P0 VIADD R5, R5, 0x1 ;  /* 0x0000000105050836 */ /* 0x000fc80000000000 */
[----:B------:R-:W-:Y:S01]  /*01a0*/  @!P2 IMAD.MOV R5, RZ, RZ, -R5 ;  /* 0x000000ffff05a224 */ /* 0x000fe200078e0a05 */
[----:B------:R-:W-:-:S05]  /*01b0*/  @!P1 LOP3.LUT R5, RZ, R2, RZ, 0x33, !PT ;  /* 0x00000002ff059212 */ /* 0x000fca00078e33ff */
[----:B--2---:R-:W-:-:S05]  /*01c0*/  IMAD R5, R5, UR4, R0 ;  /* 0x0000000405057c24 */ /* 0x004fca000f8e0200 */
[----:B-1----:R-:W-:-:S04]  /*01d0*/  ISETP.GE.AND P0, PT, R5, UR10, PT ;  /* 0x0000000a05007c0c */ /* 0x002fc8000bf06270 */
[----:B0-----:R-:W-:-:S13]  /*01e0*/  ISETP.GE.OR P0, PT, R3, R2, P0 ;  /* 0x000000020300720c */ /* 0x001fda0000706670 */
[----:B------:R-:W-:Y:S05]  /*01f0*/  @P0 EXIT ;  /* 0x000000000000094d */ /* 0x000fea0003800000 */
[----:B------:R-:W-:Y:S01]  /*0200*/  ISETP.NE.AND P0, PT, R3, 0x1, PT ;  /* 0x000000010300780c */ /* 0x000fe20003f05270 */
[----:B------:R-:W0:Y:S01]  /*0210*/  LDCU.64 UR6, c[0x0][0x358] ;  /* 0x00006b00ff0677ac */ /* 0x000e220008000a00 */
[----:B------:R-:W-:Y:S11]  /*0220*/  BSSY.RECONVERGENT B0, `(.L_x_1) ;  /* 0x000008b000007945 */ /* 0x000ff60003800200 */
[----:B------:R-:W-:Y:S05]  /*0230*/  @!P0 BRA `(.L_x_2) ;  /* 0x00000000002c8947 */ /* 0x000fea0003800000 */
[----:B------:R-:W-:-:S13]  /*0240*/  ISETP.NE.AND P0, PT, R3, RZ, PT ;  /* 0x000000ff0300720c */ /* 0x000fda0003f05270 */
[----:B------:R-:W-:Y:S05]  /*0250*/  @P0 BRA `(.L_x_3) ;  /* 0x00000008001c0947 */ /* 0x000fea0003800000 */
[----:B------:R-:W1:Y:S01]  /*0260*/  LDC.64 R6, c[0x0][0x380] ;  /* 0x0000e000ff067b82 */ /* 0x000e620000000a00 */
[----:B------:R-:W-:-:S07]  /*0270*/  IMAD R11, R5, R2, RZ ;  /* 0x00000002050b7224 */ /* 0x000fce00078e02ff */
[----:B------:R-:W2:Y:S01]  /*0280*/  LDC.64 R8, c[0x0][0x398] ;  /* 0x0000e600ff087b82 */ /* 0x000ea20000000a00 */
[----:B-1----:R-:W-:-:S06]  /*0290*/  IMAD.WIDE R6, R11, 0x4, R6 ;  /* 0x000000040b067825 */ /* 0x002fcc00078e0206 */
[----:B0-----:R-:W3:Y:S01]  /*02a0*/  LDG.E R6, desc[UR6][R6.64] ;  /* 0x0000000606067981 */ /* 0x001ee2000c1e1900 */
[----:B--2---:R-:W-:-:S04]  /*02b0*/  IMAD.WIDE R8, R11, 0x4, R8 ;  /* 0x000000040b087825 */ /* 0x004fc800078e0208 */
[----:B---3--:R-:W-:-:S05]  /*02c0*/  FADD R11, R6, 0.10000000149011611938 ;  /* 0x3dcccccd060b7421 */ /* 0x008fca0000000000 */
[----:B------:R1:W-:Y:S01]  /*02d0*/  STG.E desc[UR6][R8.64], R11 ;  /* 0x0000000b08007986 */ /* 0x0003e2000c101906 */
[----:B------:R-:W-:Y:S05]  /*02e0*/  BRA `(.L_x_3) ;  /* 0x0000000400f87947 */ /* 0x000fea0003800000 */
.L_x_2:
[----:B------:R-:W1:Y:S01]  /*02f0*/  LDC.64 R6, c[0x0][0x398] ;  /* 0x0000e600ff067b82 */ /* 0x000e620000000a00 */
[----:B------:R-:W-:-:S04]  /*0300*/  IMAD R9, R5, R2, RZ ;  /* 0x0000000205097224 */ /* 0x000fc800078e02ff */
[----:B-1----:R-:W-:-:S05]  /*0310*/  IMAD.WIDE R6, R9, 0x4, R6 ;  /* 0x0000000409067825 */ /* 0x002fca00078e0206 */
[----:B0-----:R-:W2:Y:S01]  /*0320*/  LDG.E R0, desc[UR6][R6.64+0x4] ;  /* 0x0000040606007981 */ /* 0x001ea2000c1e1900 */
[----:B------:R-:W-:Y:S01]  /*0330*/  BSSY.RECONVERGENT B1, `(.L_x_4) ;  /* 0x0000067000017945 */ /* 0x000fe20003800200 */
[C---:B--2---:R-:W-:Y:S01]  /*0340*/  FMUL R4, R0.reuse, 0.63661974668502807617 ;  /* 0x3f22f98300047820 */ /* 0x044fe20000400000 */
[----:B------:R-:W-:-:S05]  /*0350*/  FSETP.GE.AND P0, PT, |R0|, 105615, PT ;  /* 0x47ce47800000780b */ /* 0x000fca0003f06200 */
[----:B------:R-:W0:Y:S02]  /*0360*/  F2I.NTZ R4, R4 ;  /* 0x0000000400047305 */ /* 0x000e240000203100 */
[----:B0-----:R-:W-:-:S05]  /*0370*/  I2FP.F32.S32 R9, R4 ;  /* 0x0000000400097245 */ /* 0x001fca0000201400 */
[----:B------:R-:W-:-:S04]  /*0380*/  FFMA R8, R9, -1.5707962512969970703, R0 ;  /* 0xbfc90fda09087823 */ /* 0x000fc80000000000 */
[----:B------:R-:W-:-:S04]  /*0390*/  FFMA R8, R9, -7.5497894158615963534e-08, R8 ;  /* 0xb3a2216809087823 */ /* 0x000fc80000000008 */
[----:B------:R-:W-:Y:S01]  /*03a0*/  FFMA R8, R9, -5.3903029534742383927e-15, R8 ;  /* 0xa7c234c509087823 */ /* 0x000fe20000000008 */
[----:B------:R-:W-:Y:S06]  /*03b0*/  @!P0 BRA `(.L_x_5) ;  /* 0x0000000400788947 */ /* 0x000fec0003800000 */
[----:B------:R-:W-:-:S13]  /*03c0*/  FSETP.NEU.AND P0, PT, |R0|, +INF , PT ;  /* 0x7f8000000000780b */ /* 0x000fda0003f0d200 */
[----:B------:R-:W-:Y:S01]  /*03d0*/  @!P0 FMUL R8, RZ, R0 ;  /* 0x00000000ff088220 */ /* 0x000fe20000400000 */
[----:B------:R-:W-:Y:S01]  /*03e0*/  @!P0 MOV R4, RZ ;  /* 0x000000ff00048202 */ /* 0x000fe20000000f00 */
[----:B------:R-:W-:Y:S06]  /*03f0*/  @!P0 BRA `(.L_x_5) ;  /* 0x0000000400688947 */ /* 0x000fec0003800000 */
[----:B------:R-:W-:Y:S01]  /*0400*/  IMAD.SHL.U32 R8, R0, 0x100, RZ ;  /* 0x0000010000087824 */ /* 0x000fe200078e00ff */
[----:B------:R-:W0:Y:S01]  /*0410*/  LDCU.64 UR8, c[0x4][URZ] ;  /* 0x01000000ff0877ac */ /* 0x000e220008000a00 */
[----:B------:R-:W-:Y:S02]  /*0420*/  IMAD.MOV.U32 R4, RZ, RZ, RZ ;  /* 0x000000ffff047224 */ /* 0x000fe400078e00ff */
[----:B------:R-:W-:Y:S01]  /*0430*/  IMAD.MOV.U32 R19, RZ, RZ, RZ ;  /* 0x000000ffff137224 */ /* 0x000fe200078e00ff */
[----:B------:R-:W-:Y:S01]  /*0440*/  LOP3.LUT R11, R8, 0x80000000, RZ, 0xfc, !PT ;  /* 0x80000000080b7812 */ /* 0x000fe200078efcff */
[----:B------:R-:W-:Y:S01]  /*0450*/  UMOV UR5, URZ ;  /* 0x000000ff00057c82 */ /* 0x000fe20008000000 */
[----:B------:R-:W-:-:S05]  /*0460*/  UMOV UR4, URZ ;  /* 0x000000ff00047c82 */ /* 0x000fca0008000000 */
.L_x_6:
[----:B0-----:R-:W-:Y:S01]  /*0470*/  MOV R12, UR8 ;  /* 0x00000008000c7c02 */ /* 0x001fe20008000f00 */
[----:B------:R-:W-:-:S05]  /*0480*/  IMAD.U32 R13, RZ, RZ, UR9 ;  /* 0x00000009ff0d7e24 */ /* 0x000fca000f8e00ff */
[----:B------:R-:W2:Y:S01]  /*0490*/  LDG.E.CONSTANT R8, desc[UR6][R12.64] ;  /* 0x000000060c087981 */ /* 0x000ea2000c1e9900 */
[----:B------:R-:W-:Y:S01]  /*04a0*/  UIADD3 UR4, UPT, UPT, UR4, 0x1, URZ ;  /* 0x0000000104047890 */ /* 0x000fe2000fffe0ff */
[C---:B------:R-:W-:Y:S01]  /*04b0*/  ISETP.EQ.AND P0, PT, R19.reuse, RZ, PT ;  /* 0x000000ff1300720c */ /* 0x040fe20003f02270 */
[----:B------:R-:W-:Y:S01]  /*04c0*/  UIADD3 UR8, UP1, UPT, UR8, 0x4, URZ ;  /* 0x0000000408087890 */ /* 0x000fe2000ff3e0ff */
[C---:B------:R-:W-:Y:S01]  /*04d0*/  ISETP.EQ.AND P1, PT, R19.reuse, 0x4, PT ;  /* 0x000000041300780c */ /* 0x040fe20003f22270 */
[----:B------:R-:W-:Y:S01]  /*04e0*/  UISETP.NE.AND UP0, UPT, UR4, 0x6, UPT ;  /* 0x000000060400788c */ /* 0x000fe2000bf05270 */
[C---:B------:R-:W-:Y:S01]  /*04f0*/  ISETP.EQ.AND P2, PT, R19.reuse, 0x8, PT ;  /* 0x000000081300780c */ /* 0x040fe20003f42270 */
[----:B------:R-:W-:Y:S01]  /*0500*/  UIADD3.X UR9, UPT, UPT, URZ, UR9, URZ, UP1, !UPT ;  /* 0x00000009ff097290 */ /* 0x000fe20008ffe4ff */
[C---:B------:R-:W-:Y:S02]  /*0510*/  ISETP.EQ.AND P3, PT, R19.reuse, 0xc, PT ;  /* 0x0000000c1300780c */ /* 0x040fe40003f62270 */
[----:B------:R-:W-:-:S02]  /*0520*/  ISETP.EQ.AND P4, PT, R19, 0x10, PT ;  /* 0x000000101300780c */ /* 0x000fc40003f82270 */
[C---:B------:R-:W-:Y:S02]  /*0530*/  ISETP.EQ.AND P5, PT, R19.reuse, 0x14, PT ;  /* 0x000000141300780c */ /* 0x040fe40003fa2270 */
[----:B------:R-:W-:Y:S01]  /*0540*/  IADD3 R19, PT, PT, R19, 0x4, RZ ;  /* 0x0000000413137810 */ /* 0x000fe20007ffe0ff */
[----:B--2---:R-:W-:-:S03]  /*0550*/  IMAD.WIDE.U32 R8, R8, R11, RZ ;  /* 0x0000000b08087225 */ /* 0x004fc600078e00ff */
[----:B------:R-:W-:-:S04]  /*0560*/  IADD3 R8, P6, PT, R8, R4, RZ ;  /* 0x0000000408087210 */ /* 0x000fc80007fde0ff */
[----:B------:R-:W-:Y:S01]  /*0570*/  IADD3.X R4, PT, PT, R9, UR5, RZ, P6, !PT ;  /* 0x0000000509047c10 */ /* 0x000fe2000b7fe4ff */
[--C-:B------:R-:W-:Y:S01]  /*0580*/  @P0 IMAD.MOV.U32 R10, RZ, RZ, R8.reuse ;  /* 0x000000ffff0a0224 */ /* 0x100fe200078e0008 */
[----:B------:R-:W-:Y:S01]  /*0590*/  @P2 MOV R15, R8 ;  /* 0x00000008000f2202 */ /* 0x000fe20000000f00 */
[--C-:B------:R-:W-:Y:S02]  /*05a0*/  @P1 IMAD.MOV.U32 R14, RZ, RZ, R8.reuse ;  /* 0x000000ffff0e1224 */ /* 0x100fe400078e0008 */
[--C-:B------:R-:W-:Y:S02]  /*05b0*/  @P3 IMAD.MOV.U32 R16, RZ, RZ, R8.reuse ;  /* 0x000000ffff103224 */ /* 0x100fe400078e0008 */
[--C-:B------:R-:W-:Y:S02]  /*05c0*/  @P4 IMAD.MOV.U32 R17, RZ, RZ, R8.reuse ;  /* 0x000000ffff114224 */ /* 0x100fe400078e0008 */
[----:B------:R-:W-:Y:S01]  /*05d0*/  @P5 IMAD.MOV.U32 R18, RZ, RZ, R8 ;  /* 0x000000ffff125224 */ /* 0x000fe200078e0008 */
[----:B------:R-:W-:Y:S06]  /*05e0*/  BRA.U UP0, `(.L_x_6) ;  /* 0xfffffffd00a07547 */ /* 0x000fec000b83ffff */
[----:B------:R-:W-:Y:S01]  /*05f0*/  SHF.R.U32.HI R9, RZ, 0x17, R0 ;  /* 0x00000017ff097819 */ /* 0x000fe20000011600 */
[----:B------:R-:W-:Y:S03]  /*0600*/  BSSY.RECONVERGENT B2, `(.L_x_7) ;  /* 0x0000027000027945 */ /* 0x000fe60003800200 */
[C---:B------:R-:W-:Y:S02]  /*0610*/  LOP3.LUT R8, R9.reuse, 0xe0, RZ, 0xc0, !PT ;  /* 0x000000e009087812 */ /* 0x040fe400078ec0ff */
[----:B------:R-:W-:-:S03]  /*0620*/  LOP3.LUT P6, RZ, R9, 0x1f, RZ, 0xc0, !PT ;  /* 0x0000001f09ff7812 */ /* 0x000fc600078cc0ff */
[----:B------:R-:W-:-:S05]  /*0630*/  VIADD R8, R8, 0xffffff80 ;  /* 0xffffff8008087836 */ /* 0x000fca0000000000 */
[----:B------:R-:W-:-:S05]  /*0640*/  SHF.R.U32.HI R8, RZ, 0x5, R8 ;  /* 0x00000005ff087819 */ /* 0x000fca0000011608 */
[----:B------:R-:W-:-:S05]  /*0650*/  IMAD.U32 R12, R8, -0x4, RZ ;  /* 0xfffffffc080c7824 */ /* 0x000fca00078e00ff */
[C---:B------:R-:W-:Y:S02]  /*0660*/  ISETP.EQ.AND P3, PT, R12.reuse, -0x18, PT ;  /* 0xffffffe80c00780c */ /* 0x040fe40003f62270 */
[C---:B------:R-:W-:Y:S02]  /*0670*/  ISETP.EQ.AND P4, PT, R12.reuse, -0x14, PT ;  /* 0xffffffec0c00780c */ /* 0x040fe40003f82270 */
[C---:B------:R-:W-:Y:S02]  /*0680*/  ISETP.EQ.AND P2, PT, R12.reuse, -0x10, PT ;  /* 0xfffffff00c00780c */ /* 0x040fe40003f42270 */
[C---:B------:R-:W-:Y:S02]  /*0690*/  ISETP.EQ.AND P1, PT, R12.reuse, -0xc, PT ;  /* 0xfffffff40c00780c */ /* 0x040fe40003f22270 */
[C---:B------:R-:W-:Y:S02]  /*06a0*/  ISETP.EQ.AND P0, PT, R12.reuse, -0x8, PT ;  /* 0xfffffff80c00780c */ /* 0x040fe40003f02270 */
[----:B------:R-:W-:-:S03]  /*06b0*/  ISETP.EQ.AND P5, PT, R12, RZ, PT ;  /* 0x000000ff0c00720c */ /* 0x000fc60003fa2270 */
[----:B------:R-:W-:Y:S01]  /*06c0*/  @P3 IMAD.MOV.U32 R8, RZ, RZ, R10 ;  /* 0x000000ffff083224 */ /* 0x000fe200078e000a */
[C---:B------:R-:W-:Y:S01]  /*06d0*/  ISETP.EQ.AND P3, PT, R12.reuse, -0x4, PT ;  /* 0xfffffffc0c00780c */ /* 0x040fe20003f62270 */
[--C-:B------:R-:W-:Y:S01]  /*06e0*/  @P4 IMAD.MOV.U32 R8, RZ, RZ, R14.reuse ;  /* 0x000000ffff084224 */ /* 0x100fe200078e000e */
[----:B------:R-:W-:Y:S01]  /*06f0*/  @P4 MOV R11, R10 ;  /* 0x0000000a000b4202 */ /* 0x000fe20000000f00 */
[----:B------:R-:W-:Y:S01]  /*0700*/  @P2 IMAD.MOV.U32 R11, RZ, RZ, R14 ;  /* 0x000000ffff0b2224 */ /* 0x000fe200078e000e */
[----:B------:R-:W-:Y:S01]  /*0710*/  ISETP.EQ.AND P4, PT, R12, 0x4, PT ;  /* 0x000000040c00780c */ /* 0x000fe20003f82270 */
[----:B------:R-:W-:Y:S01]  /*0720*/  @P2 IMAD.MOV.U32 R8, RZ, RZ, R15 ;  /* 0x000000ffff082224 */ /* 0x000fe200078e000f */
[----:B------:R-:W-:Y:S01]  /*0730*/  @P1 MOV R11, R15 ;  /* 0x0000000f000b1202 */ /* 0x000fe20000000f00 */
[--C-:B------:R-:W-:Y:S02]  /*0740*/  @P1 IMAD.MOV.U32 R8, RZ, RZ, R16.reuse ;  /* 0x000000ffff081224 */ /* 0x100fe400078e0010 */
[----:B------:R-:W-:-:S02]  /*0750*/  @P0 IMAD.MOV.U32 R11, RZ, RZ, R16 ;  /* 0x000000ffff0b0224 */ /* 0x000fc400078e0010 */
[----:B------:R-:W-:Y:S02]  /*0760*/  @P0 IMAD.MOV.U32 R8, RZ, RZ, R17 ;  /* 0x000000ffff080224 */ /* 0x000fe400078e0011 */
[----:B------:R-:W-:Y:S01]  /*0770*/  @P3 MOV R11, R17 ;  /* 0x00000011000b3202 */ /* 0x000fe20000000f00 */
[--C-:B------:R-:W-:Y:S02]  /*0780*/  @P3 IMAD.MOV.U32 R8, RZ, RZ, R18.reuse ;  /* 0x000000ffff083224 */ /* 0x100fe400078e0012 */
[----:B------:R-:W-:Y:S01]  /*0790*/  @P5 IMAD.MOV.U32 R11, RZ, RZ, R18 ;  /* 0x000000ffff0b5224 */ /* 0x000fe200078e0012 */
[----:B------:R-:W-:Y:S01]  /*07a0*/  @P4 MOV R11, R4 ;  /* 0x00000004000b4202 */ /* 0x000fe20000000f00 */
[----:B------:R-:W-:Y:S01]  /*07b0*/  @P5 IMAD.MOV.U32 R8, RZ, RZ, R4 ;  /* 0x000000ffff085224 */ /* 0x000fe200078e0004 */
[----:B------:R-:W-:Y:S06]  /*07c0*/  @!P6 BRA `(.L_x_8) ;  /* 0x000000000028e947 */ /* 0x000fec0003800000 */
[----:B------:R-:W-:Y:S01]  /*07d0*/  @P1 IMAD.MOV.U32 R10, RZ, RZ, R14 ;  /* 0x000000ffff0a1224 */ /* 0x000fe200078e000e */
[----:B------:R-:W-:Y:S01]  /*07e0*/  LOP3.LUT R9, R9, 0x1f, RZ, 0xc0, !PT ;  /* 0x0000001f09097812 */ /* 0x000fe200078ec0ff */
[----:B------:R-:W-:Y:S01]  /*07f0*/  @P0 IMAD.MOV.U32 R10, RZ, RZ, R15 ;  /* 0x000000ffff0a0224 */ /* 0x000fe200078e000f */
[----:B------:R-:W-:Y:S01]  /*0800*/  ISETP.EQ.AND P0, PT, R12, 0x8, PT ;  /* 0x000000080c00780c */ /* 0x000fe20003f02270 */
[----:B------:R-:W-:Y:S01]  /*0810*/  @P3 IMAD.MOV.U32 R10, RZ, RZ, R16 ;  /* 0x000000ffff0a3224 */ /* 0x000fe200078e0010 */
[----:B------:R-:W-:Y:S01]  /*0820*/  @P5 MOV R10, R17 ;  /* 0x00000011000a5202 */ /* 0x000fe20000000f00 */
[----:B------:R-:W-:Y:S01]  /*0830*/  @P4 IMAD.MOV.U32 R10, RZ, RZ, R18 ;  /* 0x000000ffff0a4224 */ /* 0x000fe200078e0012 */
[----:B------:R-:W-:-:S09]  /*0840*/  SHF.L.W.U32.HI R8, R11, R9, R8 ;  /* 0x000000090b087219 */ /* 0x000fd20000010e08 */
[----:B------:R-:W-:-:S05]  /*0850*/  @P0 IMAD.MOV.U32 R10, RZ, RZ, R4 ;  /* 0x000000ffff0a0224 */ /* 0x000fca00078e0004 */
[----:B------:R-:W-:-:S07]  /*0860*/  SHF.L.W.U32.HI R11, R10, R9, R11 ;  /* 0x000000090a0b7219 */ /* 0x000fce0000010e0b */
.L_x_8:
[----:B------:R-:W-:Y:S05]  /*0870*/  BSYNC.RECONVERGENT B2 ;  /* 0x0000000000027941 */ /* 0x000fea0003800200 */
.L_x_7:
[C---:B------:R-:W-:Y:S01]  /*0880*/  SHF.L.W.U32.HI R9, R11.reuse, 0x2, R8 ;  /* 0x000000020b097819 */ /* 0x040fe20000010e08 */
[----:B------:R-:W-:Y:S01]  /*0890*/  IMAD.SHL.U32 R11, R11, 0x4, RZ ;  /* 0x000000040b0b7824 */ /* 0x000fe200078e00ff */
[----:B------:R-:W-:Y:S01]  /*08a0*/  UMOV UR4, 0x54442d19 ;  /* 0x54442d1900047882 */ /* 0x000fe20000000000 */
[----:B------:R-:W-:Y:S01]  /*08b0*/  UMOV UR5, 0x3bf921fb ;  /* 0x3bf921fb00057882 */ /* 0x000fe20000000000 */
[----:B------:R-:W-:Y:S02]  /*08c0*/  SHF.R.S32.HI R4, RZ, 0x1f, R9 ;  /* 0x0000001fff047819 */ /* 0x000fe40000011409 */
[----:B------:R-:W-:Y:S02]  /*08d0*/  ISETP.GE.AND P0, PT, R0, RZ, PT ;  /* 0x000000ff0000720c */ /* 0x000fe40003f06270 */
[C---:B------:R-:W-:Y:S02]  /*08e0*/  LOP3.LUT R12, R4.reuse, R11, RZ, 0x3c, !PT ;  /* 0x0000000b040c7212 */ /* 0x040fe400078e3cff */
[----:B------:R-:W-:-:S02]  /*08f0*/  LOP3.LUT R13, R4, R9, RZ, 0x3c, !PT ;  /* 0x00000009040d7212 */ /* 0x000fc400078e3cff */
[----:B------:R-:W-:Y:S02]  /*0900*/  SHF.R.U32.HI R4, RZ, 0x1e, R8 ;  /* 0x0000001eff047819 */ /* 0x000fe40000011608 */
[----:B------:R-:W0:Y:S01]  /*0910*/  I2F.F64.S64 R10, R12 ;  /* 0x0000000c000a7312 */ /* 0x000e220000301c00 */
[C---:B------:R-:W-:Y:S02]  /*0920*/  LOP3.LUT R0, R9.reuse, R0, RZ, 0x3c, !PT ;  /* 0x0000000009007212 */ /* 0x040fe400078e3cff */
[----:B------:R-:W-:Y:S02]  /*0930*/  LEA.HI R4, R9, R4, RZ, 0x1 ;  /* 0x0000000409047211 */ /* 0x000fe400078f08ff */
[----:B------:R-:W-:Y:S02]  /*0940*/  ISETP.GE.AND P1, PT, R0, RZ, PT ;  /* 0x000000ff0000720c */ /* 0x000fe40003f26270 */
[----:B------:R-:W-:-:S05]  /*0950*/  IADD3 R0, PT, PT, -R4, RZ, RZ ;  /* 0x000000ff04007210 */ /* 0x000fca0007ffe1ff */
[----:B------:R-:W-:Y:S01]  /*0960*/  @!P0 IMAD.MOV.U32 R4, RZ, RZ, R0 ;  /* 0x000000ffff048224 */ /* 0x000fe200078e0000 */
[----:B0-----:R-:W-:-:S10]  /*0970*/  DMUL R10, R10, UR4 ;  /* 0x000000040a0a7c28 */ /* 0x001fd40008000000 */
[----:B------:R-:W0:Y:S02]  /*0980*/  F2F.F32.F64 R10, R10 ;  /* 0x0000000a000a7310 */ /* 0x000e240000301000 */
[----:B0-----:R-:W-:-:S07]  /*0990*/  FSEL R8, -R10, R10, !P1 ;  /* 0x0000000a0a087208 */ /* 0x001fce0004800100 */
.L_x_5:
[----:B------:R-:W-:Y:S05]  /*09a0*/  BSYNC.RECONVERGENT B1 ;  /* 0x0000000000017941 */ /* 0x000fea0003800200 */
.L_x_4:
[----:B------:R-:W-:Y:S02]  /*09b0*/  IMAD.MOV.U32 R0, RZ, RZ, 0x37cbac00 ;  /* 0x37cbac00ff007424 */ /* 0x000fe400078e00ff */
[----:B------:R-:W-:Y:S01]  /*09c0*/  FMUL R9, R8, R8 ;  /* 0x0000000808097220 */ /* 0x000fe20000400000 */
[----:B------:R-:W-:Y:S01]  /*09d0*/  LOP3.LUT R10, R4, 0x1, RZ, 0xc0, !PT ;  /* 0x00000001040a7812 */ /* 0x000fe200078ec0ff */
[----:B------:R-:W-:Y:S01]  /*09e0*/  IMAD.MOV.U32 R13, RZ, RZ, 0x3effffff ;  /* 0x3effffffff0d7424 */ /* 0x000fe200078e00ff */
[----:B------:R-:W-:Y:S01]  /*09f0*/  MOV R12, 0x3d2aaabb ;  /* 0x3d2aaabb000c7802 */ /* 0x000fe20000000f00 */
[----:B------:R-:W-:Y:S01]  /*0a00*/  FFMA R0, R9, R0, -0.0013887860113754868507 ;  /* 0xbab607ed09007423 */ /* 0x000fe20000000000 */
[----:B------:R-:W-:Y:S02]  /*0a10*/  ISETP.NE.U32.AND P0, PT, R10, 0x1, PT ;  /* 0x000000010a00780c */ /* 0x000fe40003f05070 */
[----:B------:R-:W-:Y:S02]  /*0a20*/  LOP3.LUT P1, RZ, R4, 0x2, RZ, 0xc0, !PT ;  /* 0x0000000204ff7812 */ /* 0x000fe4000782c0ff */
[----:B------:R-:W-:-:S02]  /*0a30*/  FSEL R10, R0, -0.00019574658654164522886, !P0 ;  /* 0xb94d4153000a7808 */ /* 0x000fc40004000000 */
[----:B------:R-:W-:Y:S02]  /*0a40*/  FSEL R12, R12, 0.0083327032625675201416, !P0 ;  /* 0x3c0885e40c0c7808 */ /* 0x000fe40004000000 */
[----:B------:R-:W-:Y:S02]  /*0a50*/  FSEL R0, R8, 1, P0 ;  /* 0x3f80000008007808 */ /* 0x000fe40000000000 */
[----:B------:R-:W-:Y:S01]  /*0a60*/  FSEL R13, -R13, -0.16666662693023681641, !P0 ;  /* 0xbe2aaaa80d0d7808 */ /* 0x000fe20004000100 */
[C---:B------:R-:W-:Y:S02]  /*0a70*/  FFMA R10, R9.reuse, R10, R12 ;  /* 0x0000000a090a7223 */ /* 0x040fe4000000000c */
[C---:B------:R-:W-:Y:S02]  /*0a80*/  FFMA R11, R9.reuse, R0, RZ ;  /* 0x00000000090b7223 */ /* 0x040fe400000000ff */
[----:B------:R-:W-:-:S04]  /*0a90*/  FFMA R10, R9, R10, R13 ;  /* 0x0000000a090a7223 */ /* 0x000fc8000000000d */
[----:B------:R-:W-:-:S04]  /*0aa0*/  FFMA R11, R11, R10, R0 ;  /* 0x0000000a0b0b7223 */ /* 0x000fc80000000000 */
[----:B------:R-:W-:-:S05]  /*0ab0*/  @P1 FADD R11, RZ, -R11 ;  /* 0x8000000bff0b1221 */ /* 0x000fca0000000000 */
[----:B------:R2:W-:Y:S02]  /*0ac0*/  STG.E desc[UR6][R6.64+0x4], R11 ;  /* 0x0000040b06007986 */ /* 0x0005e4000c101906 */
.L_x_3:
[----:B0-----:R-:W-:Y:S05]  /*0ad0*/  BSYNC.RECONVERGENT B0 ;  /* 0x0000000000007941 */ /* 0x001fea0003800200 */
.L_x_1:
[----:B--2---:R-:W0:Y:S01]  /*0ae0*/  LDC.64 R6, c[0x0][0x388] ;  /* 0x0000e200ff067b82 */ /* 0x004e220000000a00 */
[----:B-1----:R-:W-:Y:S02]  /*0af0*/  IMAD R11, R3, UR10, R5 ;  /* 0x0000000a030b7c24 */ /* 0x002fe4000f8e0205 */
[----:B------:R-:W-:-:S05]  /*0b00*/  IMAD R5, R5, R2, R3 ;  /* 0x0000000205057224 */ /* 0x000fca00078e0203 */
[----:B------:R-:W1:Y:S01]  /*0b10*/  LDC.64 R8, c[0x0][0x398] ;  /* 0x0000e600ff087b82 */ /* 0x000e620000000a00 */
[----:B0-----:R-:W-:-:S06]  /*0b20*/  IMAD.WIDE R2, R11, 0x4, R6 ;  /* 0x000000040b027825 */ /* 0x001fcc00078e0206 */
[----:B------:R-:W2:Y:S01]  /*0b30*/  LDG.E R2, desc[UR6][R2.64] ;  /* 0x0000000602027981 */ /* 0x000ea2000c1e1900 */
[----:B-1----:R-:W-:-:S05]  /*0b40*/  IMAD.WIDE R4, R5, 0x4, R8 ;  /* 0x0000000405047825 */ /* 0x002fca00078e0208 */
[----:B------:R-:W2:Y:S02]  /*0b50*/  LDG.E R7, desc[UR6][R4.64] ;  /* 0x0000000604077981 */ /* 0x000ea4000c1e1900 */
[----:B--2---:R-:W-:-:S05]  /*0b60*/  FADD R7, R2, R7 ;  /* 0x0000000702077221 */ /* 0x004fca0000000000 */
[----:B------:R-:W-:Y:S01]  /*0b70*/  STG.E desc[UR6][R4.64], R7 ;  /* 0x0000000704007986 */ /* 0x000fe2000c101906 */
[----:B------:R-:W-:Y:S05]  /*0b80*/  EXIT ;  /* 0x000000000000794d */ /* 0x000fea0003800000 */
.L_x_9:
        /* <DEDUP_REMOVED lines=15> */
.L_x_11:


//--------------------- .nv.global.init           --------------------------
	.section	.nv.global.init,"aw",@progbits
	.align	4
.nv.global.init:
	.type		__cudart_i2opi_f,@object
	.size		__cudart_i2opi_f,(.L_0 - __cudart_i2opi_f)
__cudart_i2opi_f:
        /*0000*/ 	.byte	0x41, 0x90, 0x43, 0x3c, 0x99, 0x95, 0x62, 0xdb, 0xc0, 0xdd, 0x34, 0xf5, 0xd1, 0x57, 0x27, 0xfc
        /*0010*/ 	.byte	0x29, 0x15, 0x44, 0x4e, 0x6e, 0x83, 0xf9, 0xa2
.L_0:


//--------------------- .nv.shared.reserved.0     --------------------------
	.section	.nv.shared.reserved.0,"aw",@nobits
	.weak		__nv_reservedSMEM_offset_0_alias
	.size		__nv_reservedSMEM_offset_0_alias, 0, 64
	.other		__nv_reservedSMEM_offset_0_alias,@"STO_CUDA_RESERVED_SHARED STV_DEFAULT"
__nv_reservedSMEM_offset_0_alias:
	.zero		0
	.zero		64


//--------------------- .nv.constant0.pbtWPAMhfunCUDA --------------------------
	.section	.nv.constant0.pbtWPAMhfunCUDA,"a",@progbits
	.sectionflags	@""
	.align	4
.nv.constant0.pbtWPAMhfunCUDA:
	.zero		928


//--------------------- .nv.constant0.pbtWPAMffunCUDA --------------------------
	.section	.nv.constant0.pbtWPAMffunCUDA,"a",@progbits
	.sectionflags	@""
	.align	4
.nv.constant0.pbtWPAMffunCUDA:
	.zero		928


//--------------------- SYMBOLS --------------------------

	.type		.nv.reservedSmem.offset0,@object
	.size		.nv.reservedSmem.offset0,0x4
